//
// Generated by NVIDIA NVVM Compiler
//
// Compiler Build ID: CL-36424714
// Cuda compilation tools, release 13.0, V13.0.88
// Based on NVVM 20.0.0
//

.version 9.0
.target sm_100
.address_size 64

	// .globl	_Z21findMinFixpointKernelPiS_S_

.visible .entry _Z21findMinFixpointKernelPiS_S_(
	.param .u64 .ptr .align 1 _Z21findMinFixpointKernelPiS_S__param_0,
	.param .u64 .ptr .align 1 _Z21findMinFixpointKernelPiS_S__param_1,
	.param .u64 .ptr .align 1 _Z21findMinFixpointKernelPiS_S__param_2
)
{
	.reg .pred 	%p<3>;
	.reg .b32 	%r<8>;
	.reg .b64 	%rd<9>;

	ld.param.u64 	%rd2, [_Z21findMinFixpointKernelPiS_S__param_0];
	ld.param.u64 	%rd3, [_Z21findMinFixpointKernelPiS_S__param_1];
	ld.param.u64 	%rd4, [_Z21findMinFixpointKernelPiS_S__param_2];
	cvta.to.global.u64 	%rd1, %rd4;
	cvta.to.global.u64 	%rd5, %rd3;
	mov.u32 	%r3, %ctaid.x;
	mov.u32 	%r4, %ntid.x;
	mov.u32 	%r5, %tid.x;
	mad.lo.s32 	%r1, %r3, %r4, %r5;
	ld.global.u32 	%r6, [%rd5];
	setp.ge.s32 	%p1, %r1, %r6;
	@%p1 bra 	$L__BB0_3;
	cvta.to.global.u64 	%rd6, %rd2;
	mul.wide.s32 	%rd7, %r1, 4;
	add.s64 	%rd8, %rd6, %rd7;
	ld.global.u32 	%r2, [%rd8];
	ld.global.u32 	%r7, [%rd1];
	setp.ge.s32 	%p2, %r2, %r7;
	@%p2 bra 	$L__BB0_3;
	st.global.u32 	[%rd1], %r2;
$L__BB0_3:
	ret;

}
	// .globl	_Z13findMinKernelPiS_S_
.visible .entry _Z13findMinKernelPiS_S_(
	.param .u64 .ptr .align 1 _Z13findMinKernelPiS_S__param_0,
	.param .u64 .ptr .align 1 _Z13findMinKernelPiS_S__param_1,
	.param .u64 .ptr .align 1 _Z13findMinKernelPiS_S__param_2
)
{
	.reg .pred 	%p<2>;
	.reg .b32 	%r<7>;
	.reg .b64 	%rd<9>;

	ld.param.u64 	%rd1, [_Z13findMinKernelPiS_S__param_0];
	ld.param.u64 	%rd3, [_Z13findMinKernelPiS_S__param_1];
	ld.param.u64 	%rd2, [_Z13findMinKernelPiS_S__param_2];
	cvta.to.global.u64 	%rd4, %rd3;
	mov.u32 	%r2, %ctaid.x;
	mov.u32 	%r3, %ntid.x;
	mov.u32 	%r4, %tid.x;
	mad.lo.s32 	%r1, %r2, %r3, %r4;
	ld.global.u32 	%r5, [%rd4];
	setp.ge.s32 	%p1, %r1, %r5;
	@%p1 bra 	$L__BB1_2;
	cvta.to.global.u64 	%rd5, %rd1;
	cvta.to.global.u64 	%rd6, %rd2;
	mul.wide.s32 	%rd7, %r1, 4;
	add.s64 	%rd8, %rd5, %rd7;
	ld.global.u32 	%r6, [%rd8];
	st.global.u32 	[%rd6], %r6;
$L__BB1_2:
	ret;

}


// ===== COMPILED SASS (sm_100) =====

	.target	sm_100

	.elftype	@"ET_EXEC"


//--------------------- .note.nv.tkinfo           --------------------------
	.section	.note.nv.tkinfo,"",@"SHT_NOTE"
	.sectionflags	@"SHF_NOTE_NV_TKINFO"
	.tkinfo
        /*0018*/ 	.word	0x00000002
        /*0030*/ 	.string	""
        /*0030*/ 	.string	"ptxas"
        /*0030*/ 	.string	"Cuda compilation tools, release 13.0, V13.0.88"
        /*0030*/ 	.string	"Build cuda_13.0.r13.0/compiler.36424714_0"
        /*0030*/ 	.string	"-arch sm_100 -m 64 "



//--------------------- .note.nv.cuinfo           --------------------------
	.section	.note.nv.cuinfo,"",@"SHT_NOTE"
	.sectionflags	@"SHF_NOTE_NV_CUINFO"
        /*0018*/ 	.short	0x0002
        /*001a*/ 	.short	0x0064
        /*001c*/ 	.short	0x0082
	.zero		2


//--------------------- .nv.info                  --------------------------
	.section	.nv.info,"",@"SHT_CUDA_INFO"
	.align	4


	//----- nvinfo : EIATTR_REGCOUNT
	.align		4
        /*0000*/ 	.byte	0x04, 0x2f
        /*0002*/ 	.short	(.L_1 - .L_0)
	.align		4
.L_0:
        /*0004*/ 	.word	index@(_Z21findMinFixpointKernelPiS_S_)
        /*0008*/ 	.word	0x0000000a


	//----- nvinfo : EIATTR_FRAME_SIZE
	.align		4
.L_1:
        /*000c*/ 	.byte	0x04, 0x11
        /*000e*/ 	.short	(.L_3 - .L_2)
	.align		4
.L_2:
        /*0010*/ 	.word	index@(_Z21findMinFixpointKernelPiS_S_)
        /*0014*/ 	.word	0x00000000


	//----- nvinfo : EIATTR_REGCOUNT
	.align		4
.L_3:
        /*0018*/ 	.byte	0x04, 0x2f
        /*001a*/ 	.short	(.L_5 - .L_4)
	.align		4
.L_4:
        /*001c*/ 	.word	index@(_Z13findMinKernelPiS_S_)
        /*0020*/ 	.word	0x00000008


	//----- nvinfo : EIATTR_FRAME_SIZE
	.align		4
.L_5:
        /*0024*/ 	.byte	0x04, 0x11
        /*0026*/ 	.short	(.L_7 - .L_6)
	.align		4
.L_6:
        /*0028*/ 	.word	index@(_Z13findMinKernelPiS_S_)
        /*002c*/ 	.word	0x00000000


	//----- nvinfo : EIATTR_MIN_STACK_SIZE
	.align		4
.L_7:
        /*0030*/ 	.byte	0x04, 0x12
        /*0032*/ 	.short	(.L_9 - .L_8)
	.align		4
.L_8:
        /*0034*/ 	.word	index@(_Z13findMinKernelPiS_S_)
        /*0038*/ 	.word	0x00000000


	//----- nvinfo : EIATTR_MIN_STACK_SIZE
	.align		4
.L_9:
        /*003c*/ 	.byte	0x04, 0x12
        /*003e*/ 	.short	(.L_11 - .L_10)
	.align		4
.L_10:
        /*0040*/ 	.word	index@(_Z21findMinFixpointKernelPiS_S_)
        /*0044*/ 	.word	0x00000000
.L_11:


//--------------------- .nv.compat                --------------------------
	.section	.nv.compat,"",@"SHT_CUDA_COMPAT_INFO"
	.align	4
        /*0000*/ 	.byte	0x02, 0x09, 0x00, 0x00, 0x02, 0x02, 0x01, 0x00, 0x02, 0x05, 0x05, 0x00, 0x03, 0x07, 0x01, 0x01
        /*0010*/ 	.byte	0x02, 0x03, 0x00, 0x00, 0x02, 0x06, 0x01, 0x00, 0x04, 0x0b, 0x08, 0x00, 0x09, 0x00, 0x00, 0x00
        /*0020*/ 	.byte	0x00, 0x00, 0x00, 0x00


//--------------------- .nv.info._Z13findMinKernelPiS_S_ --------------------------
	.section	.nv.info._Z13findMinKernelPiS_S_,"",@"SHT_CUDA_INFO"
	.sectionflags	@""
	.align	4


	//----- nvinfo : EIATTR_CUDA_API_VERSION
	.align		4
        /*0000*/ 	.byte	0x04, 0x37
        /*0002*/ 	.short	(.L_13 - .L_12)
.L_12:
        /*0004*/ 	.word	0x00000082


	//----- nvinfo : EIATTR_KPARAM_INFO
	.align		4
.L_13:
        /*0008*/ 	.byte	0x04, 0x17
        /*000a*/ 	.short	(.L_15 - .L_14)
.L_14:
        /*000c*/ 	.word	0x00000000
        /*0010*/ 	.short	0x0002
        /*0012*/ 	.short	0x0010
        /*0014*/ 	.byte	0x00, 0xf5, 0x21, 0x00


	//----- nvinfo : EIATTR_KPARAM_INFO
	.align		4
.L_15:
        /*0018*/ 	.byte	0x04, 0x17
        /*001a*/ 	.short	(.L_17 - .L_16)
.L_16:
        /*001c*/ 	.word	0x00000000
        /*0020*/ 	.short	0x0001
        /*0022*/ 	.short	0x0008
        /*0024*/ 	.byte	0x00, 0xf5, 0x21, 0x00


	//----- nvinfo : EIATTR_KPARAM_INFO
	.align		4
.L_17:
        /*0028*/ 	.byte	0x04, 0x17
        /*002a*/ 	.short	(.L_19 - .L_18)
.L_18:
        /*002c*/ 	.word	0x00000000
        /*0030*/ 	.short	0x0000
        /*0032*/ 	.short	0x0000
        /*0034*/ 	.byte	0x00, 0xf5, 0x21, 0x00


	//----- nvinfo : EIATTR_SPARSE_MMA_MASK
	.align		4
.L_19:
        /*0038*/ 	.byte	0x03, 0x50
        /*003a*/ 	.short	0x0000


	//----- nvinfo : EIATTR_MAXREG_COUNT
	.align		4
        /*003c*/ 	.byte	0x03, 0x1b
        /*003e*/ 	.short	0x00ff


	//----- nvinfo : EIATTR_MERCURY_ISA_VERSION
	.align		4
        /*0040*/ 	.byte	0x03, 0x5f
        /*0042*/ 	.short	0x0101


	//----- nvinfo : EIATTR_VRC_CTA_INIT_COUNT
	.align		4
        /*0044*/ 	.byte	0x02, 0x4a
	.zero		1
	.zero		1


	//----- nvinfo : EIATTR_EXIT_INSTR_OFFSETS
	.align		4
        /*0048*/ 	.byte	0x04, 0x1c
        /*004a*/ 	.short	(.L_21 - .L_20)


	//   ....[0]....
.L_20:
        /*004c*/ 	.word	0x00000090


	//   ....[1]....
        /*0050*/ 	.word	0x000000f0


	//----- nvinfo : EIATTR_CBANK_PARAM_SIZE
	.align		4
.L_21:
        /*0054*/ 	.byte	0x03, 0x19
        /*0056*/ 	.short	0x0018


	//----- nvinfo : EIATTR_PARAM_CBANK
	.align		4
        /*0058*/ 	.byte	0x04, 0x0a
        /*005a*/ 	.short	(.L_23 - .L_22)
	.align		4
.L_22:
        /*005c*/ 	.word	index@(.nv.constant0._Z13findMinKernelPiS_S_)
        /*0060*/ 	.short	0x0380
        /*0062*/ 	.short	0x0018


	//----- nvinfo : EIATTR_SW_WAR
	.align		4
.L_23:
        /*0064*/ 	.byte	0x04, 0x36
        /*0066*/ 	.short	(.L_25 - .L_24)
.L_24:
        /*0068*/ 	.word	0x00000008
.L_25:


//--------------------- .nv.info._Z21findMinFixpointKernelPiS_S_ --------------------------
	.section	.nv.info._Z21findMinFixpointKernelPiS_S_,"",@"SHT_CUDA_INFO"
	.sectionflags	@""
	.align	4


	//----- nvinfo : EIATTR_CUDA_API_VERSION
	.align		4
        /*0000*/ 	.byte	0x04, 0x37
        /*0002*/ 	.short	(.L_27 - .L_26)
.L_26:
        /*0004*/ 	.word	0x00000082


	//----- nvinfo : EIATTR_KPARAM_INFO
	.align		4
.L_27:
        /*0008*/ 	.byte	0x04, 0x17
        /*000a*/ 	.short	(.L_29 - .L_28)
.L_28:
        /*000c*/ 	.word	0x00000000
        /*0010*/ 	.short	0x0002
        /*0012*/ 	.short	0x0010
        /*0014*/ 	.byte	0x00, 0xf5, 0x21, 0x00


	//----- nvinfo : EIATTR_KPARAM_INFO
	.align		4
.L_29:
        /*0018*/ 	.byte	0x04, 0x17
        /*001a*/ 	.short	(.L_31 - .L_30)
.L_30:
        /*001c*/ 	.word	0x00000000
        /*0020*/ 	.short	0x0001
        /*0022*/ 	.short	0x0008
        /*0024*/ 	.byte	0x00, 0xf5, 0x21, 0x00


	//----- nvinfo : EIATTR_KPARAM_INFO
	.align		4
.L_31:
        /*0028*/ 	.byte	0x04, 0x17
        /*002a*/ 	.short	(.L_33 - .L_32)
.L_32:
        /*002c*/ 	.word	0x00000000
        /*0030*/ 	.short	0x0000
        /*0032*/ 	.short	0x0000
        /*0034*/ 	.byte	0x00, 0xf5, 0x21, 0x00


	//----- nvinfo : EIATTR_SPARSE_MMA_MASK
	.align		4
.L_33:
        /*0038*/ 	.byte	0x03, 0x50
        /*003a*/ 	.short	0x0000


	//----- nvinfo : EIATTR_MAXREG_COUNT
	.align		4
        /*003c*/ 	.byte	0x03, 0x1b
        /*003e*/ 	.short	0x00ff


	//----- nvinfo : EIATTR_MERCURY_ISA_VERSION
	.align		4
        /*0040*/ 	.byte	0x03, 0x5f
        /*0042*/ 	.short	0x0101


	//----- nvinfo : EIATTR_VRC_CTA_INIT_COUNT
	.align		4
        /*0044*/ 	.byte	0x02, 0x4a
	.zero		1
	.zero		1


	//----- nvinfo : EIATTR_EXIT_INSTR_OFFSETS
	.align		4
        /*0048*/ 	.byte	0x04, 0x1c
        /*004a*/ 	.short	(.L_35 - .L_34)


	//   ....[0]....
.L_34:
        /*004c*/ 	.word	0x00000090


	//   ....[1]....
        /*0050*/ 	.word	0x00000100


	//   ....[2]....
        /*0054*/ 	.word	0x00000120


	//----- nvinfo : EIATTR_CBANK_PARAM_SIZE
	.align		4
.L_35:
        /*0058*/ 	.byte	0x03, 0x19
        /*005a*/ 	.short	0x0018


	//----- nvinfo : EIATTR_PARAM_CBANK
	.align		4
        /*005c*/ 	.byte	0x04, 0x0a
        /*005e*/ 	.short	(.L_37 - .L_36)
	.align		4
.L_36:
        /*0060*/ 	.word	index@(.nv.constant0._Z21findMinFixpointKernelPiS_S_)
        /*0064*/ 	.short	0x0380
        /*0066*/ 	.short	0x0018


	//----- nvinfo : EIATTR_SW_WAR
	.align		4
.L_37:
        /*0068*/ 	.byte	0x04, 0x36
        /*006a*/ 	.short	(.L_39 - .L_38)
.L_38:
        /*006c*/ 	.word	0x00000008
.L_39:


//--------------------- .nv.callgraph             --------------------------
	.section	.nv.callgraph,"",@"SHT_CUDA_CALLGRAPH"
	.align	4
	.sectionentsize	8
	.align		4
        /*0000*/ 	.word	0x00000000
	.align		4
        /*0004*/ 	.word	0xffffffff
	.align		4
        /*0008*/ 	.word	0x00000000
	.align		4
        /*000c*/ 	.word	0xfffffffe
	.align		4
        /*0010*/ 	.word	0x00000000
	.align		4
        /*0014*/ 	.word	0xfffffffd
	.align		4
        /*0018*/ 	.word	0x00000000
	.align		4
        /*001c*/ 	.word	0xfffffffc


//--------------------- .text._Z13findMinKernelPiS_S_ --------------------------
	.section	.text._Z13findMinKernelPiS_S_,"ax",@progbits
	.align	128
        .global         _Z13findMinKernelPiS_S_
        .type           _Z13findMinKernelPiS_S_,@function
        .size           _Z13findMinKernelPiS_S_,(.L_x_2 - _Z13findMinKernelPiS_S_)
        .other          _Z13findMinKernelPiS_S_,@"STO_CUDA_ENTRY STV_DEFAULT"
_Z13findMinKernelPiS_S_:
.text._Z13findMinKernelPiS_S_:
[----:B------:R-:W-:Y:S08]  /*0000*/  LDC R1, c[0x0][0x37c] ;  /* 0x0000df00ff017b82 */ /* 0x000ff00000000800 */
[----:B------:R-:W0:Y:S01]  /*0010*/  LDC.64 R2, c[0x0][0x388] ;  /* 0x0000e200ff027b82 */ /* 0x000e220000000a00 */
[----:B------:R-:W0:Y:S02]  /*0020*/  LDCU.64 UR4, c[0x0][0x358] ;  /* 0x00006b00ff0477ac */ /* 0x000e240008000a00 */
[----:B0-----:R-:W2:Y:S05]  /*0030*/  LDG.E R2, desc[UR4][R2.64] ;  /* 0x0000000402027981 */ /* 0x001eaa000c1e1900 */
[----:B------:R-:W0:Y:S01]  /*0040*/  S2UR UR6, SR_CTAID.X ;  /* 0x00000000000679c3 */ /* 0x000e220000002500 */
[----:B------:R-:W0:Y:S07]  /*0050*/  S2R R0, SR_TID.X ;  /* 0x0000000000007919 */ /* 0x000e2e0000002100 */
[----:B------:R-:W0:Y:S02]  /*0060*/  LDC R5, c[0x0][0x360] ;  /* 0x0000d800ff057b82 */ /* 0x000e240000000800 */
[----:B0-----:R-:W-:-:S05]  /*0070*/  IMAD R5, R5, UR6, R0 ;  /* 0x0000000605057c24 */ /* 0x001fca000f8e0200 */
[----:B--2---:R-:W-:-:S13]  /*0080*/  ISETP.GE.AND P0, PT, R5, R2, PT ;  /* 0x000000020500720c */ /* 0x004fda0003f06270 */
[----:B------:R-:W-:Y:S05]  /*0090*/  @P0 EXIT ;  /* 0x000000000000094d */ /* 0x000fea0003800000 */
[----:B------:R-:W0:Y:S02]  /*00a0*/  LDC.64 R2, c[0x0][0x380] ;  /* 0x0000e000ff027b82 */ /* 0x000e240000000a00 */
[----:B0-----:R-:W-:-:S06]  /*00b0*/  IMAD.WIDE R2, R5, 0x4, R2 ;  /* 0x0000000405027825 */ /* 0x001fcc00078e0202 */
[----:B------:R-:W2:Y:S01]  /*00c0*/  LDG.E R3, desc[UR4][R2.64] ;  /* 0x0000000402037981 */ /* 0x000ea2000c1e1900 */
[----:B------:R-:W2:Y:S03]  /*00d0*/  LDC.64 R4, c[0x0][0x390] ;  /* 0x0000e400ff047b82 */ /* 0x000ea60000000a00 */
[----:B--2---:R-:W-:Y:S01]  /*00e0*/  STG.E desc[UR4][R4.64], R3 ;  /* 0x0000000304007986 */ /* 0x004fe2000c101904 */
[----:B------:R-:W-:Y:S05]  /*00f0*/  EXIT ;  /* 0x000000000000794d */ /* 0x000fea0003800000 */
.L_x_0:
[----:B------:R-:W-:-:S00]  /*0100*/  BRA `(.L_x_0) ;  /* 0xfffffffc00fc7947 */ /* 0x000fc0000383ffff */
[----:B------:R-:W-:-:S00]  /*0110*/  NOP ;  /* 0x0000000000007918 */ /* 0x000fc00000000000 */
        /* <DEDUP_REMOVED lines=14> */
.L_x_2:


//--------------------- .text._Z21findMinFixpointKernelPiS_S_ --------------------------
	.section	.text._Z21findMinFixpointKernelPiS_S_,"ax",@progbits
	.align	128
        .global         _Z21findMinFixpointKernelPiS_S_
        .type           _Z21findMinFixpointKernelPiS_S_,@function
        .size           _Z21findMinFixpointKernelPiS_S_,(.L_x_3 - _Z21findMinFixpointKernelPiS_S_)
        .other          _Z21findMinFixpointKernelPiS_S_,@"STO_CUDA_ENTRY STV_DEFAULT"
_Z21findMinFixpointKernelPiS_S_:
.text._Z21findMinFixpointKernelPiS_S_:
        /* <DEDUP_REMOVED lines=10> */
[----:B------:R-:W0:Y:S08]  /*00a0*/  LDC.64 R2, c[0x0][0x380] ;  /* 0x0000e000ff027b82 */ /* 0x000e300000000a00 */
[----:B------:R-:W1:Y:S01]  /*00b0*/  LDC.64 R4, c[0x0][0x390] ;  /* 0x0000e400ff047b82 */ /* 0x000e620000000a00 */
[----:B0-----:R-:W-:-:S06]  /*00c0*/  IMAD.WIDE R2, R7, 0x4, R2 ;  /* 0x0000000407027825 */ /* 0x001fcc00078e0202 */
[----:B------:R-:W2:Y:S04]  /*00d0*/  LDG.E R3, desc[UR4][R2.64] ;  /* 0x0000000402037981 */ /* 0x000ea8000c1e1900 */
[----:B-1----:R-:W2:Y:S02]  /*00e0*/  LDG.E R0, desc[UR4][R4.64] ;  /* 0x0000000404007981 */ /* 0x002ea4000c1e1900 */
[----:B--2---:R-:W-:-:S13]  /*00f0*/  ISETP.GE.AND P0, PT, R3, R0, PT ;  /* 0x000000000300720c */ /* 0x004fda0003f06270 */
[----:B------:R-:W-:Y:S05]  /*0100*/  @P0 EXIT ;  /* 0x000000000000094d */ /* 0x000fea0003800000 */
[----:B------:R-:W-:Y:S01]  /*0110*/  STG.E desc[UR4][R4.64], R3 ;  /* 0x0000000304007986 */ /* 0x000fe2000c101904 */
[----:B------:R-:W-:Y:S05]  /*0120*/  EXIT ;  /* 0x000000000000794d */ /* 0x000fea0003800000 */
.L_x_1:
        /* <DEDUP_REMOVED lines=13> */
.L_x_3:


//--------------------- .nv.shared.reserved.0     --------------------------
	.section	.nv.shared.reserved.0,"aw",@nobits
	.weak		__nv_reservedSMEM_offset_0_alias
	.size		__nv_reservedSMEM_offset_0_alias, 0, 64
	.other		__nv_reservedSMEM_offset_0_alias,@"STO_CUDA_RESERVED_SHARED STV_DEFAULT"
__nv_reservedSMEM_offset_0_alias:
	.zero		0
	.zero		64


//--------------------- .nv.constant0._Z13findMinKernelPiS_S_ --------------------------
	.section	.nv.constant0._Z13findMinKernelPiS_S_,"a",@progbits
	.sectionflags	@""
	.align	4
.nv.constant0._Z13findMinKernelPiS_S_:
	.zero		920


//--------------------- .nv.constant0._Z21findMinFixpointKernelPiS_S_ --------------------------
	.section	.nv.constant0._Z21findMinFixpointKernelPiS_S_,"a",@progbits
	.sectionflags	@""
	.align	4
.nv.constant0._Z21findMinFixpointKernelPiS_S_:
	.zero		920


//--------------------- SYMBOLS --------------------------

	.type		.nv.reservedSmem.offset0,@object
	.size		.nv.reservedSmem.offset0,0x4
